	.headerflags	@"EF_CUDA_TEXMODE_UNIFIED EF_CUDA_64BIT_ADDRESS EF_CUDA_ACCELERATORS EF_CUDA_SM90 EF_CUDA_VIRTUAL_SM(EF_CUDA_SM90)"
	.elftype	@"ET_EXEC"


//--------------------- .nv.info                  --------------------------
	.section	.nv.info,"",@"SHT_CUDA_INFO"
	.align	4


	//----- nvinfo : EIATTR_REGCOUNT
	.align		4
        /*0000*/ 	.byte	0x04, 0x2f
        /*0002*/ 	.short	(.L_3 - .L_2)
	.align		4
.L_2:
        /*0004*/ 	.word	index@(triton_poi_fused__native_batch_norm_legit_no_training_convolution_relu_threshold_backward_19)
        /*0008*/ 	.word	0x00000020


	//----- nvinfo : EIATTR_MIN_STACK_SIZE
	.align		4
.L_3:
        /*000c*/ 	.byte	0x04, 0x12
        /*000e*/ 	.short	(.L_5 - .L_4)
	.align		4
.L_4:
        /*0010*/ 	.word	index@(triton_poi_fused__native_batch_norm_legit_no_training_convolution_relu_threshold_backward_19)
        /*0014*/ 	.word	0x00000000


	//----- nvinfo : EIATTR_FRAME_SIZE
	.align		4
.L_5:
        /*0018*/ 	.byte	0x04, 0x11
        /*001a*/ 	.short	(.L_7 - .L_6)
	.align		4
.L_6:
        /*001c*/ 	.word	index@(triton_poi_fused__native_batch_norm_legit_no_training_convolution_relu_threshold_backward_19)
        /*0020*/ 	.word	0x00000000


	//----- nvinfo : EIATTR_MIN_STACK_SIZE
	.align		4
.L_7:
        /*0024*/ 	.byte	0x04, 0x12
        /*0026*/ 	.short	(.L_9 - .L_8)
	.align		4
.L_8:
        /*0028*/ 	.word	index@(triton_poi_fused__native_batch_norm_legit_no_training_convolution_relu_threshold_backward_19)
        /*002c*/ 	.word	0x00000000
.L_9:


//--------------------- .nv.info.triton_poi_fused__native_batch_norm_legit_no_training_convolution_relu_threshold_backward_19 --------------------------
	.section	.nv.info.triton_poi_fused__native_batch_norm_legit_no_training_convolution_relu_threshold_backward_19,"",@"SHT_CUDA_INFO"
	.sectionflags	@""
	.align	4


	//----- nvinfo : EIATTR_CUDA_API_VERSION
	.align		4
        /*0000*/ 	.byte	0x04, 0x37
        /*0002*/ 	.short	(.L_11 - .L_10)
.L_10:
        /*0004*/ 	.word	0x0000007c


	//----- nvinfo : EIATTR_KPARAM_INFO
	.align		4
.L_11:
        /*0008*/ 	.byte	0x04, 0x17
        /*000a*/ 	.short	(.L_13 - .L_12)
.L_12:
        /*000c*/ 	.word	0x00000000
        /*0010*/ 	.short	0x0008
        /*0012*/ 	.short	0x0040
        /*0014*/ 	.byte	0x00, 0xf0, 0x11, 0x00


	//----- nvinfo : EIATTR_KPARAM_INFO
	.align		4
.L_13:
        /*0018*/ 	.byte	0x04, 0x17
        /*001a*/ 	.short	(.L_15 - .L_14)
.L_14:
        /*001c*/ 	.word	0x00000000
        /*0020*/ 	.short	0x0007
        /*0022*/ 	.short	0x0038
        /*0024*/ 	.byte	0x00, 0xf4, 0x21, 0x00


	//----- nvinfo : EIATTR_KPARAM_INFO
	.align		4
.L_15:
        /*0028*/ 	.byte	0x04, 0x17
        /*002a*/ 	.short	(.L_17 - .L_16)
.L_16:
        /*002c*/ 	.word	0x00000000
        /*0030*/ 	.short	0x0006
        /*0032*/ 	.short	0x0030
        /*0034*/ 	.byte	0x00, 0xf4, 0x21, 0x00


	//----- nvinfo : EIATTR_KPARAM_INFO
	.align		4
.L_17:
        /*0038*/ 	.byte	0x04, 0x17
        /*003a*/ 	.short	(.L_19 - .L_18)
.L_18:
        /*003c*/ 	.word	0x00000000
        /*0040*/ 	.short	0x0005
        /*0042*/ 	.short	0x0028
        /*0044*/ 	.byte	0x00, 0xf4, 0x21, 0x00


	//----- nvinfo : EIATTR_KPARAM_INFO
	.align		4
.L_19:
        /*0048*/ 	.byte	0x04, 0x17
        /*004a*/ 	.short	(.L_21 - .L_20)
.L_20:
        /*004c*/ 	.word	0x00000000
        /*0050*/ 	.short	0x0004
        /*0052*/ 	.short	0x0020
        /*0054*/ 	.byte	0x00, 0xf4, 0x21, 0x00


	//----- nvinfo : EIATTR_KPARAM_INFO
	.align		4
.L_21:
        /*0058*/ 	.byte	0x04, 0x17
        /*005a*/ 	.short	(.L_23 - .L_22)
.L_22:
        /*005c*/ 	.word	0x00000000
        /*0060*/ 	.short	0x0003
        /*0062*/ 	.short	0x0018
        /*0064*/ 	.byte	0x00, 0xf4, 0x21, 0x00


	//----- nvinfo : EIATTR_KPARAM_INFO
	.align		4
.L_23:
        /*0068*/ 	.byte	0x04, 0x17
        /*006a*/ 	.short	(.L_25 - .L_24)
.L_24:
        /*006c*/ 	.word	0x00000000
        /*0070*/ 	.short	0x0002
        /*0072*/ 	.short	0x0010
        /*0074*/ 	.byte	0x00, 0xf4, 0x21, 0x00


	//----- nvinfo : EIATTR_KPARAM_INFO
	.align		4
.L_25:
        /*0078*/ 	.byte	0x04, 0x17
        /*007a*/ 	.short	(.L_27 - .L_26)
.L_26:
        /*007c*/ 	.word	0x00000000
        /*0080*/ 	.short	0x0001
        /*0082*/ 	.short	0x0008
        /*0084*/ 	.byte	0x00, 0xf4, 0x21, 0x00


	//----- nvinfo : EIATTR_KPARAM_INFO
	.align		4
.L_27:
        /*0088*/ 	.byte	0x04, 0x17
        /*008a*/ 	.short	(.L_29 - .L_28)
.L_28:
        /*008c*/ 	.word	0x00000000
        /*0090*/ 	.short	0x0000
        /*0092*/ 	.short	0x0000
        /*0094*/ 	.byte	0x00, 0xf4, 0x21, 0x00


	//----- nvinfo : EIATTR_SPARSE_MMA_MASK
	.align		4
.L_29:
        /*0098*/ 	.byte	0x03, 0x50
        /*009a*/ 	.short	0x0000


	//----- nvinfo : EIATTR_MAXREG_COUNT
	.align		4
        /*009c*/ 	.byte	0x03, 0x1b
        /*009e*/ 	.short	0x00ff


	//----- nvinfo : EIATTR_EXIT_INSTR_OFFSETS
	.align		4
        /*00a0*/ 	.byte	0x04, 0x1c
        /*00a2*/ 	.short	(.L_31 - .L_30)


	//   ....[0]....
.L_30:
        /*00a4*/ 	.word	0x000009b0


	//----- nvinfo : EIATTR_REQNTID
	.align		4
.L_31:
        /*00a8*/ 	.byte	0x04, 0x10
        /*00aa*/ 	.short	(.L_33 - .L_32)
.L_32:
        /*00ac*/ 	.word	0x00000080
        /*00b0*/ 	.word	0x00000001
        /*00b4*/ 	.word	0x00000001


	//----- nvinfo : EIATTR_CBANK_PARAM_SIZE
	.align		4
.L_33:
        /*00b8*/ 	.byte	0x03, 0x19
        /*00ba*/ 	.short	0x0044


	//----- nvinfo : EIATTR_PARAM_CBANK
	.align		4
        /*00bc*/ 	.byte	0x04, 0x0a
        /*00be*/ 	.short	(.L_35 - .L_34)
	.align		4
.L_34:
        /*00c0*/ 	.word	index@(.nv.constant0.triton_poi_fused__native_batch_norm_legit_no_training_convolution_relu_threshold_backward_19)
        /*00c4*/ 	.short	0x0210
        /*00c6*/ 	.short	0x0044


	//----- nvinfo : EIATTR_SW_WAR
	.align		4
.L_35:
        /*00c8*/ 	.byte	0x04, 0x36
        /*00ca*/ 	.short	(.L_37 - .L_36)
.L_36:
        /*00cc*/ 	.word	0x00000008
.L_37:


//--------------------- .nv.callgraph             --------------------------
	.section	.nv.callgraph,"",@"SHT_CUDA_CALLGRAPH"
	.align	4
	.sectionentsize	8
	.align		4
        /*0000*/ 	.word	0x00000000
	.align		4
        /*0004*/ 	.word	0xffffffff
	.align		4
        /*0008*/ 	.word	0x00000000
	.align		4
        /*000c*/ 	.word	0xfffffffe
	.align		4
        /*0010*/ 	.word	0x00000000
	.align		4
        /*0014*/ 	.word	0xfffffffd
	.align		4
        /*0018*/ 	.word	0x00000000
	.align		4
        /*001c*/ 	.word	0xfffffffc


//--------------------- .nv.constant4             --------------------------
	.section	.nv.constant4,"a",@progbits
	.align	8
	.align		8
.nv.constant4:
        /*0000*/ 	.dword	_$_str
	.align		8
        /*0008*/ 	.dword	_$_str_$_2


//--------------------- .text.triton_poi_fused__native_batch_norm_legit_no_training_convolution_relu_threshold_backward_19 --------------------------
	.section	.text.triton_poi_fused__native_batch_norm_legit_no_training_convolution_relu_threshold_backward_19,"ax",@progbits
	.sectionflags	@"SHF_BARRIERS=1"
	.align	128
        .global         triton_poi_fused__native_batch_norm_legit_no_training_convolution_relu_threshold_backward_19
        .type           triton_poi_fused__native_batch_norm_legit_no_training_convolution_relu_threshold_backward_19,@function
        .size           triton_poi_fused__native_batch_norm_legit_no_training_convolution_relu_threshold_backward_19,(.L_x_1 - triton_poi_fused__native_batch_norm_legit_no_training_convolution_relu_threshold_backward_19)
        .other          triton_poi_fused__native_batch_norm_legit_no_training_convolution_relu_threshold_backward_19,@"STO_CUDA_ENTRY STV_DEFAULT"
triton_poi_fused__native_batch_norm_legit_no_training_convolution_relu_threshold_backward_19:
.text.triton_poi_fused__native_batch_norm_legit_no_training_convolution_relu_threshold_backward_19:
[----:B------:R-:W-:Y:S01]  /*0000*/  LDC R1, c[0x0][0x28] ;  /* 0x00000a00ff017b82 */ /* 0x000fe20000000800 */
[----:B------:R-:W1:Y:S07]  /*0010*/  S2R R16, SR_TID.X ;  /* 0x0000000000107919 */ /* 0x000e6e0000002100 */
[----:B------:R-:W2:Y:S01]  /*0020*/  LDC.64 R12, c[0x0][0x228] ;  /* 0x00008a00ff0c7b82 */ /* 0x000ea20000000a00 */
[----:B------:R-:W-:Y:S01]  /*0030*/  ULDC.64 UR6, c[0x0][0x208] ;  /* 0x0000820000067ab9 */ /* 0x000fe20000000a00 */
[----:B------:R-:W3:Y:S06]  /*0040*/  S2R R0, SR_CTAID.X ;  /* 0x0000000000007919 */ /* 0x000eec0000002500 */
[----:B------:R-:W4:Y:S08]  /*0050*/  LDC.64 R22, c[0x0][0x210] ;  /* 0x00008400ff167b82 */ /* 0x000f300000000a00 */
[----:B------:R-:W5:Y:S08]  /*0060*/  LDC.64 R4, c[0x0][0x218] ;  /* 0x00008600ff047b82 */ /* 0x000f700000000a00 */
[----:B------:R-:W2:Y:S08]  /*0070*/  LDC.64 R24, c[0x0][0x220] ;  /* 0x00008800ff187b82 */ /* 0x000eb00000000a00 */
[----:B------:R-:W4:Y:S01]  /*0080*/  LDC.64 R14, c[0x0][0x230] ;  /* 0x00008c00ff0e7b82 */ /* 0x000f220000000a00 */
[----:B-1----:R-:W-:-:S07]  /*0090*/  IMAD.SHL.U32 R2, R16, 0x8, RZ ;  /* 0x0000000810027824 */ /* 0x002fce00078e00ff */
[----:B------:R-:W1:Y:S01]  /*00a0*/  S2UR UR5, SR_CgaCtaId ;  /* 0x00000000000579c3 */ /* 0x000e620000008800 */
[----:B---3--:R-:W-:Y:S01]  /*00b0*/  IMAD.SHL.U32 R19, R0, 0x400, RZ ;  /* 0x0000040000137824 */ /* 0x008fe200078e00ff */
[----:B------:R-:W-:Y:S01]  /*00c0*/  SHF.R.S32.HI R3, RZ, 0x15, R0 ;  /* 0x00000015ff037819 */ /* 0x000fe20000011400 */
[----:B------:R-:W-:Y:S01]  /*00d0*/  UMOV UR4, 0x400 ;  /* 0x0000040000047882 */ /* 0x000fe20000000000 */
[----:B------:R-:W-:Y:S01]  /*00e0*/  LOP3.LUT R2, R2, 0x3f8, RZ, 0xc0, !PT ;  /* 0x000003f802027812 */ /* 0x000fe200078ec0ff */
[----:B------:R-:W-:Y:S01]  /*00f0*/  ULDC.64 UR8, c[0x0][0x248] ;  /* 0x0000920000087ab9 */ /* 0x000fe20000000a00 */
[----:B------:R-:W-:Y:S02]  /*0100*/  SGXT R3, R3, 0x1 ;  /* 0x000000010303781a */ /* 0x000fe40000000200 */
[----:B------:R-:W-:-:S04]  /*0110*/  LOP3.LUT R0, R19, R2, RZ, 0xfc, !PT ;  /* 0x0000000213007212 */ /* 0x000fc800078efcff */
[----:B------:R-:W-:-:S04]  /*0120*/  LEA.HI R3, R3, R0, RZ, 0xc ;  /* 0x0000000003037211 */ /* 0x000fc800078f60ff */
[----:B------:R-:W-:-:S05]  /*0130*/  SHF.R.S32.HI R3, RZ, 0xc, R3 ;  /* 0x0000000cff037819 */ /* 0x000fca0000011403 */
[----:B------:R-:W-:-:S05]  /*0140*/  IMAD.HI R6, R3, 0x30c30c31, RZ ;  /* 0x30c30c3103067827 */ /* 0x000fca00078e02ff */
[----:B------:R-:W-:-:S04]  /*0150*/  SHF.R.U32.HI R7, RZ, 0x1f, R6 ;  /* 0x0000001fff077819 */ /* 0x000fc80000011606 */
[----:B------:R-:W-:-:S05]  /*0160*/  LEA.HI.SX32 R6, R6, R7, 0x1e ;  /* 0x0000000706067211 */ /* 0x000fca00078ff2ff */
[----:B------:R-:W-:-:S04]  /*0170*/  IMAD R17, R6, -0x15, R3 ;  /* 0xffffffeb06117824 */ /* 0x000fc800078e0203 */
[----:B--2---:R-:W-:-:S05]  /*0180*/  IMAD.WIDE R12, R17, 0x4, R12 ;  /* 0x00000004110c7825 */ /* 0x004fca00078e020c */
[----:B------:R2:W3:Y:S01]  /*0190*/  LDG.E.EL R21, desc[UR6][R12.64] ;  /* 0x000000060c157981 */ /* 0x0004e2000c2e1900 */
[----:B----4-:R-:W-:-:S04]  /*01a0*/  IMAD.WIDE R26, R0, 0x4, R22 ;  /* 0x00000004001a7825 */ /* 0x010fc800078e0216 */
[C---:B-----5:R-:W-:Y:S01]  /*01b0*/  IMAD.WIDE R28, R17.reuse, 0x4, R4 ;  /* 0x00000004111c7825 */ /* 0x060fe200078e0204 */
[----:B------:R-:W4:Y:S04]  /*01c0*/  LDG.E.128 R8, desc[UR6][R26.64+0x10] ;  /* 0x000010061a087981 */ /* 0x000f28000c1e1d00 */
[----:B------:R-:W5:Y:S01]  /*01d0*/  LDG.E.128 R4, desc[UR6][R26.64] ;  /* 0x000000061a047981 */ /* 0x000f62000c1e1d00 */
[C---:B0-----:R-:W-:Y:S01]  /*01e0*/  IMAD.WIDE R24, R17.reuse, 0x4, R24 ;  /* 0x0000000411187825 */ /* 0x041fe200078e0218 */
[----:B--2---:R-:W0:Y:S02]  /*01f0*/  LDC.64 R12, c[0x0][0x238] ;  /* 0x00008e00ff0c7b82 */ /* 0x004e240000000a00 */
[----:B------:R-:W5:Y:S04]  /*0200*/  LDG.E.EL R3, desc[UR6][R28.64] ;  /* 0x000000061c037981 */ /* 0x000f68000c2e1900 */
[----:B------:R2:W4:Y:S01]  /*0210*/  LDG.E.EL R20, desc[UR6][R24.64] ;  /* 0x0000000618147981 */ /* 0x000522000c2e1900 */
[----:B------:R-:W-:-:S04]  /*0220*/  IMAD.WIDE R14, R17, 0x4, R14 ;  /* 0x00000004110e7825 */ /* 0x000fc800078e020e */
[----:B0-----:R-:W-:Y:S02]  /*0230*/  IMAD.WIDE R12, R17, 0x4, R12 ;  /* 0x00000004110c7825 */ /* 0x001fe400078e020c */
[----:B------:R-:W4:Y:S04]  /*0240*/  LDG.E.EL R17, desc[UR6][R14.64] ;  /* 0x000000060e117981 */ /* 0x000f28000c2e1900 */
[----:B------:R0:W4:Y:S01]  /*0250*/  LDG.E.EL R18, desc[UR6][R12.64] ;  /* 0x000000060c127981 */ /* 0x000122000c2e1900 */
[----:B-1----:R-:W-:-:S06]  /*0260*/  UPRMT UR4, UR5, 0x654, UR4 ;  /* 0x0000065405047896 */ /* 0x002fcc0008000004 */
[----:B------:R-:W-:Y:S01]  /*0270*/  LEA R2, R2, UR4, 0x2 ;  /* 0x0000000402027c11 */ /* 0x000fe2000f8e10ff */
[----:B------:R-:W-:Y:S02]  /*0280*/  IMAD.SHL.U32 R16, R16, 0x4, RZ ;  /* 0x0000000410107824 */ /* 0x000fe400078e00ff */
[----:B--2---:R-:W-:-:S03]  /*0290*/  IMAD.MOV.U32 R25, RZ, RZ, 0x3e800000 ;  /* 0x3e800000ff197424 */ /* 0x004fc600078e00ff */
[----:B------:R-:W-:Y:S02]  /*02a0*/  LOP3.LUT R16, R16, 0x1fc, RZ, 0xc0, !PT ;  /* 0x000001fc10107812 */ /* 0x000fe400078ec0ff */
[----:B------:R-:W-:Y:S01]  /*02b0*/  SHF.R.S32.HI R28, RZ, 0x1f, R19 ;  /* 0x0000001fff1c7819 */ /* 0x000fe20000011413 */
[----:B---3--:R-:W-:-:S06]  /*02c0*/  FADD R21, R21, 9.9999997473787516356e-06 ;  /* 0x3727c5ac15157421 */ /* 0x008fcc0000000000 */
[----:B------:R-:W1:Y:S01]  /*02d0*/  MUFU.SQRT R21, R21 ;  /* 0x0000001500157308 */ /* 0x000e620000002000 */
[--C-:B-----5:R-:W-:Y:S01]  /*02e0*/  FADD R4, R4, R3.reuse ;  /* 0x0000000304047221 */ /* 0x120fe20000000000 */
[--C-:B------:R-:W-:Y:S01]  /*02f0*/  FADD R5, R5, R3.reuse ;  /* 0x0000000305057221 */ /* 0x100fe20000000000 */
[--C-:B------:R-:W-:Y:S01]  /*0300*/  FADD R6, R6, R3.reuse ;  /* 0x0000000306067221 */ /* 0x100fe20000000000 */
[--C-:B------:R-:W-:Y:S01]  /*0310*/  FADD R7, R7, R3.reuse ;  /* 0x0000000307077221 */ /* 0x100fe20000000000 */
[--C-:B----4-:R-:W-:Y:S01]  /*0320*/  FADD R8, R8, R3.reuse ;  /* 0x0000000308087221 */ /* 0x110fe20000000000 */
[--C-:B------:R-:W-:Y:S01]  /*0330*/  FADD R9, R9, R3.reuse ;  /* 0x0000000309097221 */ /* 0x100fe20000000000 */
[--C-:B------:R-:W-:Y:S01]  /*0340*/  FADD R10, R10, R3.reuse ;  /* 0x000000030a0a7221 */ /* 0x100fe20000000000 */
[----:B-1----:R-:W-:Y:S01]  /*0350*/  FSETP.GT.AND P0, PT, R21, 8.50705917302346158658e+37, PT ;  /* 0x7e8000001500780b */ /* 0x002fe20003f04000 */
[----:B------:R-:W-:Y:S01]  /*0360*/  FADD R11, R11, R3 ;  /* 0x000000030b0b7221 */ /* 0x000fe20000000000 */
[C---:B------:R-:W-:Y:S01]  /*0370*/  FSETP.GEU.AND P1, PT, R21.reuse, 1.175494350822287508e-38, PT ;  /* 0x008000001500780b */ /* 0x040fe20003f2e000 */
[----:B------:R-:W-:Y:S04]  /*0380*/  STS.128 [R2], R4 ;  /* 0x0000000402007388 */ /* 0x000fe80000000c00 */
[----:B------:R1:W-:Y:S06]  /*0390*/  STS.128 [R2+0x10], R8 ;  /* 0x0000100802007388 */ /* 0x0003ec0000000c00 */
[----:B------:R-:W-:-:S04]  /*03a0*/  @P0 FMUL R21, R21, 0.25 ;  /* 0x3e80000015150820 */ /* 0x000fc80000400000 */
[----:B------:R-:W-:-:S04]  /*03b0*/  @!P1 FMUL R21, R21, 16777216 ;  /* 0x4b80000015159820 */ /* 0x000fc80000400000 */
[----:B------:R2:W3:Y:S01]  /*03c0*/  MUFU.RCP R24, R21 ;  /* 0x0000001500187308 */ /* 0x0004e20000001000 */
[----:B------:R-:W-:Y:S01]  /*03d0*/  LEA R3, R16, UR4, 0x2 ;  /* 0x0000000410037c11 */ /* 0x000fe2000f8e10ff */
[----:B------:R-:W-:Y:S01]  /*03e0*/  BAR.SYNC.DEFER_BLOCKING 0x0 ;  /* 0x0000000000007b1d */ /* 0x000fe20000010000 */
[----:B------:R-:W-:-:S05]  /*03f0*/  FSEL R25, R25, 1, P0 ;  /* 0x3f80000019197808 */ /* 0x000fca0000000000 */
[----:B------:R-:W-:Y:S01]  /*0400*/  @!P1 FMUL R25, R25, 16777216 ;  /* 0x4b80000019199820 */ /* 0x000fe20000400000 */
[C---:B------:R-:W-:Y:S01]  /*0410*/  FADD R27, -R20.reuse, R5 ;  /* 0x00000005141b7221 */ /* 0x040fe20000000100 */
[C---:B------:R-:W-:Y:S01]  /*0420*/  FADD R29, -R20.reuse, R6 ;  /* 0x00000006141d7221 */ /* 0x040fe20000000100 */
[C---:B------:R-:W-:Y:S01]  /*0430*/  FADD R26, -R20.reuse, R7 ;  /* 0x00000007141a7221 */ /* 0x040fe20000000100 */
[----:B------:R-:W-:Y:S01]  /*0440*/  LOP3.LUT R16, R19, R16, RZ, 0xfc, !PT ;  /* 0x0000001013107212 */ /* 0x000fe200078efcff */
[C---:B--2---:R-:W-:Y:S01]  /*0450*/  FADD R21, -R20.reuse, R10 ;  /* 0x0000000a14157221 */ /* 0x044fe20000000100 */
[----:B-1----:R-:W-:Y:S01]  /*0460*/  FADD R8, -R20, R8 ;  /* 0x0000000814087221 */ /* 0x002fe20000000100 */
[----:B---3--:R-:W-:Y:S01]  /*0470*/  FMUL R24, R24, R25 ;  /* 0x0000001918187220 */ /* 0x008fe20000400000 */
[----:B------:R-:W-:Y:S01]  /*0480*/  FADD R25, -R20, R4 ;  /* 0x0000000414197221 */ /* 0x000fe20000000100 */
[----:B------:R-:W-:Y:S01]  /*0490*/  ULDC.64 UR4, c[0x0][0x210] ;  /* 0x0000840000047ab9 */ /* 0x000fe20000000a00 */
[----:B0-----:R-:W0:Y:S04]  /*04a0*/  LDS.128 R12, [R3] ;  /* 0x00000000030c7984 */ /* 0x001e280000000c00 */
[----:B------:R-:W1:Y:S01]  /*04b0*/  LDS.128 R4, [R3+0x800] ;  /* 0x0008000003047984 */ /* 0x000e620000000c00 */
[----:B------:R-:W-:-:S02]  /*04c0*/  IMAD.SHL.U32 R19, R16, 0x4, RZ ;  /* 0x0000000410137824 */ /* 0x000fc400078e00ff */
[----:B------:R-:W-:Y:S01]  /*04d0*/  FMUL R10, R24, R29 ;  /* 0x0000001d180a7220 */ /* 0x000fe20000400000 */
[----:B------:R-:W-:-:S04]  /*04e0*/  IMAD.WIDE R22, R16, 0x4, R22 ;  /* 0x0000000410167825 */ /* 0x000fc800078e0216 */
[----:B------:R-:W-:Y:S01]  /*04f0*/  FMUL R29, R24, R21 ;  /* 0x00000015181d7220 */ /* 0x000fe20000400000 */
[C---:B------:R-:W-:Y:S01]  /*0500*/  FADD R9, -R20.reuse, R9 ;  /* 0x0000000914097221 */ /* 0x040fe20000000100 */
[----:B------:R-:W-:Y:S01]  /*0510*/  FADD R11, -R20, R11 ;  /* 0x0000000b140b7221 */ /* 0x000fe20000000100 */
[----:B------:R-:W-:Y:S01]  /*0520*/  FMUL R21, R24, R8 ;  /* 0x0000000818157220 */ /* 0x000fe20000400000 */
[----:B------:R-:W-:Y:S02]  /*0530*/  SHF.L.U64.HI R28, R16, 0x2, R28 ;  /* 0x00000002101c7819 */ /* 0x000fe4000001021c */
[----:B------:R-:W-:Y:S01]  /*0540*/  IADD3 R20, P0, R19, UR4, RZ ;  /* 0x0000000413147c10 */ /* 0x000fe2000ff1e0ff */
[C---:B------:R-:W-:Y:S01]  /*0550*/  FMUL R25, R24.reuse, R25 ;  /* 0x0000001918197220 */ /* 0x040fe20000400000 */
[C---:B------:R-:W-:Y:S01]  /*0560*/  FMUL R27, R24.reuse, R27 ;  /* 0x0000001b181b7220 */ /* 0x040fe20000400000 */
[C---:B------:R-:W-:Y:S01]  /*0570*/  FMUL R26, R24.reuse, R26 ;  /* 0x0000001a181a7220 */ /* 0x040fe20000400000 */
[C---:B------:R-:W-:Y:S01]  /*0580*/  FMUL R9, R24.reuse, R9 ;  /* 0x0000000918097220 */ /* 0x040fe20000400000 */
[C-C-:B------:R-:W-:Y:S01]  /*0590*/  FFMA R25, R17.reuse, R25, R18.reuse ;  /* 0x0000001911197223 */ /* 0x140fe20000000012 */
[C-C-:B------:R-:W-:Y:S01]  /*05a0*/  FFMA R10, R17.reuse, R10, R18.reuse ;  /* 0x0000000a110a7223 */ /* 0x140fe20000000012 */
[C-C-:B------:R-:W-:Y:S01]  /*05b0*/  FFMA R27, R17.reuse, R27, R18.reuse ;  /* 0x0000001b111b7223 */ /* 0x140fe20000000012 */
[--C-:B------:R-:W-:Y:S01]  /*05c0*/  FFMA R29, R17, R29, R18.reuse ;  /* 0x0000001d111d7223 */ /* 0x100fe20000000012 */
[----:B0-----:R0:W-:Y:S01]  /*05d0*/  STG.E.128 desc[UR6][R22.64], R12 ;  /* 0x0000000c16007986 */ /* 0x0011e2000c101d06 */
[----:B------:R-:W-:Y:S01]  /*05e0*/  FSETP.GEU.AND P6, PT, R25, RZ, PT ;  /* 0x000000ff1900720b */ /* 0x000fe20003fce000 */
[C-C-:B0-----:R-:W-:Y:S01]  /*05f0*/  FFMA R12, R17.reuse, R21, R18.reuse ;  /* 0x00000015110c7223 */ /* 0x141fe20000000012 */
[----:B------:R-:W-:Y:S01]  /*0600*/  IADD3.X R21, R28, UR5, RZ, P0, !PT ;  /* 0x000000051c157c10 */ /* 0x000fe200087fe4ff */
[----:B------:R-:W-:Y:S01]  /*0610*/  FMUL R15, R24, R11 ;  /* 0x0000000b180f7220 */ /* 0x000fe20000400000 */
[--C-:B------:R-:W-:Y:S01]  /*0620*/  FFMA R13, R17, R9, R18.reuse ;  /* 0x00000009110d7223 */ /* 0x100fe20000000012 */
[----:B------:R-:W-:Y:S01]  /*0630*/  FSEL R8, R25, RZ, P6 ;  /* 0x000000ff19087208 */ /* 0x000fe20003000000 */
[----:B------:R-:W-:Y:S01]  /*0640*/  ULDC.64 UR4, c[0x0][0x240] ;  /* 0x0000900000047ab9 */ /* 0x000fe20000000a00 */
[----:B-1----:R0:W-:Y:S01]  /*0650*/  STG.E.128 desc[UR6][R20.64+0x800], R4 ;  /* 0x0008000414007986 */ /* 0x0021e2000c101d06 */
[----:B------:R-:W-:Y:S01]  /*0660*/  BAR.SYNC.DEFER_BLOCKING 0x0 ;  /* 0x0000000000007b1d */ /* 0x000fe20000010000 */
[C-C-:B------:R-:W-:Y:S01]  /*0670*/  FFMA R11, R17.reuse, R26, R18.reuse ;  /* 0x0000001a110b7223 */ /* 0x140fe20000000012 */
[----:B------:R-:W-:Y:S01]  /*0680*/  FFMA R15, R17, R15, R18 ;  /* 0x0000000f110f7223 */ /* 0x000fe20000000012 */
[----:B------:R-:W-:-:S02]  /*0690*/  FSETP.GEU.AND P5, PT, R27, RZ, PT ;  /* 0x000000ff1b00720b */ /* 0x000fc40003fae000 */
[----:B------:R-:W-:Y:S02]  /*06a0*/  FSETP.GEU.AND P4, PT, R10, RZ, PT ;  /* 0x000000ff0a00720b */ /* 0x000fe40003f8e000 */
[----:B------:R-:W-:Y:S02]  /*06b0*/  FSETP.GEU.AND P3, PT, R11, RZ, PT ;  /* 0x000000ff0b00720b */ /* 0x000fe40003f6e000 */
[----:B------:R-:W-:Y:S02]  /*06c0*/  FSETP.GEU.AND P2, PT, R12, RZ, PT ;  /* 0x000000ff0c00720b */ /* 0x000fe40003f4e000 */
[----:B------:R-:W-:Y:S02]  /*06d0*/  FSETP.GEU.AND P1, PT, R13, RZ, PT ;  /* 0x000000ff0d00720b */ /* 0x000fe40003f2e000 */
[----:B------:R-:W-:Y:S01]  /*06e0*/  FSETP.GEU.AND P0, PT, R29, RZ, PT ;  /* 0x000000ff1d00720b */ /* 0x000fe20003f0e000 */
[----:B0-----:R-:W0:Y:S01]  /*06f0*/  LDC.64 R4, c[0x0][0x240] ;  /* 0x00009000ff047b82 */ /* 0x001e220000000a00 */
[----:B------:R-:W-:-:S02]  /*0700*/  FSETP.GEU.AND P6, PT, R15, RZ, PT ;  /* 0x000000ff0f00720b */ /* 0x000fc40003fce000 */
[----:B------:R-:W-:Y:S02]  /*0710*/  FSEL R9, R27, RZ, P5 ;  /* 0x000000ff1b097208 */ /* 0x000fe40002800000 */
[----:B------:R-:W-:Y:S02]  /*0720*/  FSEL R10, R10, RZ, P4 ;  /* 0x000000ff0a0a7208 */ /* 0x000fe40002000000 */
[----:B------:R-:W-:Y:S02]  /*0730*/  FSEL R11, R11, RZ, P3 ;  /* 0x000000ff0b0b7208 */ /* 0x000fe40001800000 */
[----:B------:R-:W-:Y:S02]  /*0740*/  FSEL R12, R12, RZ, P2 ;  /* 0x000000ff0c0c7208 */ /* 0x000fe40001000000 */
[----:B------:R-:W-:Y:S02]  /*0750*/  FSEL R13, R13, RZ, P1 ;  /* 0x000000ff0d0d7208 */ /* 0x000fe40000800000 */
[----:B------:R-:W-:-:S02]  /*0760*/  FSEL R14, R29, RZ, P0 ;  /* 0x000000ff1d0e7208 */ /* 0x000fc40000000000 */
[----:B------:R-:W-:Y:S01]  /*0770*/  FSEL R15, R15, RZ, P6 ;  /* 0x000000ff0f0f7208 */ /* 0x000fe20003000000 */
[----:B------:R1:W-:Y:S04]  /*0780*/  STS.128 [R2], R8 ;  /* 0x0000000802007388 */ /* 0x0003e80000000c00 */
[----:B------:R2:W-:Y:S01]  /*0790*/  STS.128 [R2+0x10], R12 ;  /* 0x0000100c02007388 */ /* 0x0005e20000000c00 */
[----:B------:R-:W-:Y:S01]  /*07a0*/  BAR.SYNC.DEFER_BLOCKING 0x0 ;  /* 0x0000000000007b1d */ /* 0x000fe20000010000 */
[----:B------:R-:W-:Y:S02]  /*07b0*/  FSETP.GTU.AND P2, PT, R10, RZ, PT ;  /* 0x000000ff0a00720b */ /* 0x000fe40003f4c000 */
[----:B------:R-:W-:Y:S02]  /*07c0*/  FSETP.GTU.AND P0, PT, R8, RZ, PT ;  /* 0x000000ff0800720b */ /* 0x000fe40003f0c000 */
[----:B------:R-:W-:Y:S01]  /*07d0*/  SEL R7, RZ, 0x1, P2 ;  /* 0x00000001ff077807 */ /* 0x000fe20001000000 */
[----:B------:R-:W3:Y:S04]  /*07e0*/  LDS.128 R20, [R3] ;  /* 0x0000000003147984 */ /* 0x000ee80000000c00 */
[----:B------:R4:W5:Y:S01]  /*07f0*/  LDS.128 R24, [R3+0x800] ;  /* 0x0008000003187984 */ /* 0x0009620000000c00 */
[----:B------:R-:W-:-:S02]  /*0800*/  FSETP.GTU.AND P1, PT, R9, RZ, PT ;  /* 0x000000ff0900720b */ /* 0x000fc40003f2c000 */
[----:B------:R-:W-:Y:S02]  /*0810*/  FSETP.GTU.AND P4, PT, R14, RZ, PT ;  /* 0x000000ff0e00720b */ /* 0x000fe40003f8c000 */
[----:B------:R-:W-:Y:S02]  /*0820*/  FSETP.GTU.AND P2, PT, R15, RZ, PT ;  /* 0x000000ff0f00720b */ /* 0x000fe40003f4c000 */
[----:B------:R-:W-:Y:S02]  /*0830*/  FSETP.GTU.AND P3, PT, R11, RZ, PT ;  /* 0x000000ff0b00720b */ /* 0x000fe40003f6c000 */
[----:B-1----:R-:W-:Y:S02]  /*0840*/  SEL R9, RZ, 0x1, P1 ;  /* 0x00000001ff097807 */ /* 0x002fe40000800000 */
[----:B--2---:R-:W-:Y:S02]  /*0850*/  SEL R2, RZ, 0x1, P0 ;  /* 0x00000001ff027807 */ /* 0x004fe40000000000 */
[----:B----4-:R-:W-:-:S02]  /*0860*/  SEL R3, RZ, 0x1, P2 ;  /* 0x00000001ff037807 */ /* 0x010fc40001000000 */
[----:B------:R-:W-:Y:S02]  /*0870*/  SEL R6, RZ, 0x1, P4 ;  /* 0x00000001ff067807 */ /* 0x000fe40002000000 */
[----:B------:R-:W-:Y:S02]  /*0880*/  FSETP.GTU.AND P1, PT, R13, RZ, PT ;  /* 0x000000ff0d00720b */ /* 0x000fe40003f2c000 */
[----:B------:R-:W-:Y:S02]  /*0890*/  FSETP.GTU.AND P0, PT, R12, RZ, PT ;  /* 0x000000ff0c00720b */ /* 0x000fe40003f0c000 */
[----:B------:R-:W-:Y:S02]  /*08a0*/  SEL R8, RZ, 0x1, P3 ;  /* 0x00000001ff087807 */ /* 0x000fe40001800000 */
[----:B------:R-:W-:Y:S02]  /*08b0*/  PRMT R10, R6, 0x3340, R3 ;  /* 0x00003340060a7816 */ /* 0x000fe40000000003 */
[----:B------:R-:W-:-:S02]  /*08c0*/  SEL R3, RZ, 0x1, P1 ;  /* 0x00000001ff037807 */ /* 0x000fc40000800000 */
[----:B------:R-:W-:Y:S02]  /*08d0*/  SEL R12, RZ, 0x1, P0 ;  /* 0x00000001ff0c7807 */ /* 0x000fe40000000000 */
[----:B------:R-:W-:Y:S02]  /*08e0*/  PRMT R9, R2, 0x3340, R9 ;  /* 0x0000334002097816 */ /* 0x000fe40000000009 */
[----:B------:R-:W-:Y:S02]  /*08f0*/  PRMT R8, R7, 0x3340, R8 ;  /* 0x0000334007087816 */ /* 0x000fe40000000008 */
[----:B------:R-:W-:Y:S02]  /*0900*/  IADD3 R2, P0, R19, UR4, RZ ;  /* 0x0000000413027c10 */ /* 0x000fe4000ff1e0ff */
[----:B------:R-:W-:Y:S02]  /*0910*/  IADD3 R6, P1, R0, UR8, RZ ;  /* 0x0000000800067c10 */ /* 0x000fe4000ff3e0ff */
[----:B------:R-:W-:Y:S01]  /*0920*/  PRMT R11, R12, 0x3340, R3 ;  /* 0x000033400c0b7816 */ /* 0x000fe20000000003 */
[----:B0-----:R-:W-:Y:S01]  /*0930*/  IMAD.WIDE R4, R16, 0x4, R4 ;  /* 0x0000000410047825 */ /* 0x001fe200078e0204 */
[----:B------:R-:W-:-:S02]  /*0940*/  IADD3.X R3, R28, UR5, RZ, P0, !PT ;  /* 0x000000051c037c10 */ /* 0x000fc400087fe4ff */
[----:B------:R-:W-:Y:S02]  /*0950*/  PRMT R8, R9, 0x5410, R8 ;  /* 0x0000541009087816 */ /* 0x000fe40000000008 */
[----:B------:R-:W-:Y:S02]  /*0960*/  LEA.HI.X.SX32 R7, R0, UR9, 0x1, P1 ;  /* 0x0000000900077c11 */ /* 0x000fe400088f0eff */
[----:B------:R-:W-:Y:S01]  /*0970*/  PRMT R9, R11, 0x5410, R10 ;  /* 0x000054100b097816 */ /* 0x000fe2000000000a */
[----:B---3--:R-:W-:Y:S04]  /*0980*/  STG.E.128 desc[UR6][R4.64], R20 ;  /* 0x0000001404007986 */ /* 0x008fe8000c101d06 */
[----:B-----5:R-:W-:Y:S04]  /*0990*/  STG.E.128 desc[UR6][R2.64+0x800], R24 ;  /* 0x0008001802007986 */ /* 0x020fe8000c101d06 */
[----:B------:R-:W-:Y:S01]  /*09a0*/  STG.E.64 desc[UR6][R6.64], R8 ;  /* 0x0000000806007986 */ /* 0x000fe2000c101b06 */
[----:B------:R-:W-:Y:S05]  /*09b0*/  EXIT ;  /* 0x000000000000794d */ /* 0x000fea0003800000 */
.L_x_0:
[----:B------:R-:W-:-:S00]  /*09c0*/  BRA `(.L_x_0) ;  /* 0xfffffffc00fc7947 */ /* 0x000fc0000383ffff */
[----:B------:R-:W-:-:S00]  /*09d0*/  NOP ;  /* 0x0000000000007918 */ /* 0x000fc00000000000 */
        /* <DEDUP_REMOVED lines=10> */
.L_x_1:


//--------------------- .nv.global.init           --------------------------
	.section	.nv.global.init,"aw",@progbits
.nv.global.init:
	.type		_$_str,@object
	.size		_$_str,(_$_str_$_2 - _$_str)
_$_str:
        /*0000*/ 	.byte	0x5f, 0x5f, 0x43, 0x55, 0x44, 0x41, 0x5f, 0x46, 0x54, 0x5a, 0x00
	.type		_$_str_$_2,@object
	.size		_$_str_$_2,(.L_1 - _$_str_$_2)
_$_str_$_2:
        /*000b*/ 	.byte	0x5f, 0x5f, 0x43, 0x55, 0x44, 0x41, 0x5f, 0x50, 0x52, 0x45, 0x43, 0x5f, 0x53, 0x51, 0x52, 0x54
        /*001b*/ 	.byte	0x00
.L_1:


//--------------------- .nv.shared.triton_poi_fused__native_batch_norm_legit_no_training_convolution_relu_threshold_backward_19 --------------------------
	.section	.nv.shared.triton_poi_fused__native_batch_norm_legit_no_training_convolution_relu_threshold_backward_19,"aw",@nobits
	.sectionflags	@""
	.align	16
	.zero		1024


//--------------------- .nv.constant0.triton_poi_fused__native_batch_norm_legit_no_training_convolution_relu_threshold_backward_19 --------------------------
	.section	.nv.constant0.triton_poi_fused__native_batch_norm_legit_no_training_convolution_relu_threshold_backward_19,"a",@progbits
	.sectionflags	@""
	.align	4
.nv.constant0.triton_poi_fused__native_batch_norm_legit_no_training_convolution_relu_threshold_backward_19:
	.zero		596
